	.headerflags	@"EF_CUDA_TEXMODE_UNIFIED EF_CUDA_64BIT_ADDRESS EF_CUDA_ACCELERATORS EF_CUDA_SM90 EF_CUDA_VIRTUAL_SM(EF_CUDA_SM90)"
	.elftype	@"ET_EXEC"


//--------------------- .nv.info                  --------------------------
	.section	.nv.info,"",@"SHT_CUDA_INFO"
	.align	4


	//----- nvinfo : EIATTR_REGCOUNT
	.align		4
        /*0000*/ 	.byte	0x04, 0x2f
        /*0002*/ 	.short	(.L_3 - .L_2)
	.align		4
.L_2:
        /*0004*/ 	.word	index@(triton_poi_fused__native_batch_norm_legit_no_training_convolution_11)
        /*0008*/ 	.word	0x00000013


	//----- nvinfo : EIATTR_MIN_STACK_SIZE
	.align		4
.L_3:
        /*000c*/ 	.byte	0x04, 0x12
        /*000e*/ 	.short	(.L_5 - .L_4)
	.align		4
.L_4:
        /*0010*/ 	.word	index@(triton_poi_fused__native_batch_norm_legit_no_training_convolution_11)
        /*0014*/ 	.word	0x00000000


	//----- nvinfo : EIATTR_FRAME_SIZE
	.align		4
.L_5:
        /*0018*/ 	.byte	0x04, 0x11
        /*001a*/ 	.short	(.L_7 - .L_6)
	.align		4
.L_6:
        /*001c*/ 	.word	index@(triton_poi_fused__native_batch_norm_legit_no_training_convolution_11)
        /*0020*/ 	.word	0x00000000


	//----- nvinfo : EIATTR_MIN_STACK_SIZE
	.align		4
.L_7:
        /*0024*/ 	.byte	0x04, 0x12
        /*0026*/ 	.short	(.L_9 - .L_8)
	.align		4
.L_8:
        /*0028*/ 	.word	index@(triton_poi_fused__native_batch_norm_legit_no_training_convolution_11)
        /*002c*/ 	.word	0x00000000
.L_9:


//--------------------- .nv.info.triton_poi_fused__native_batch_norm_legit_no_training_convolution_11 --------------------------
	.section	.nv.info.triton_poi_fused__native_batch_norm_legit_no_training_convolution_11,"",@"SHT_CUDA_INFO"
	.sectionflags	@""
	.align	4


	//----- nvinfo : EIATTR_CUDA_API_VERSION
	.align		4
        /*0000*/ 	.byte	0x04, 0x37
        /*0002*/ 	.short	(.L_11 - .L_10)
.L_10:
        /*0004*/ 	.word	0x0000007c


	//----- nvinfo : EIATTR_KPARAM_INFO
	.align		4
.L_11:
        /*0008*/ 	.byte	0x04, 0x17
        /*000a*/ 	.short	(.L_13 - .L_12)
.L_12:
        /*000c*/ 	.word	0x00000000
        /*0010*/ 	.short	0x0007
        /*0012*/ 	.short	0x0038
        /*0014*/ 	.byte	0x00, 0xf0, 0x11, 0x00


	//----- nvinfo : EIATTR_KPARAM_INFO
	.align		4
.L_13:
        /*0018*/ 	.byte	0x04, 0x17
        /*001a*/ 	.short	(.L_15 - .L_14)
.L_14:
        /*001c*/ 	.word	0x00000000
        /*0020*/ 	.short	0x0006
        /*0022*/ 	.short	0x0030
        /*0024*/ 	.byte	0x00, 0xf4, 0x21, 0x00


	//----- nvinfo : EIATTR_KPARAM_INFO
	.align		4
.L_15:
        /*0028*/ 	.byte	0x04, 0x17
        /*002a*/ 	.short	(.L_17 - .L_16)
.L_16:
        /*002c*/ 	.word	0x00000000
        /*0030*/ 	.short	0x0005
        /*0032*/ 	.short	0x0028
        /*0034*/ 	.byte	0x00, 0xf4, 0x21, 0x00


	//----- nvinfo : EIATTR_KPARAM_INFO
	.align		4
.L_17:
        /*0038*/ 	.byte	0x04, 0x17
        /*003a*/ 	.short	(.L_19 - .L_18)
.L_18:
        /*003c*/ 	.word	0x00000000
        /*0040*/ 	.short	0x0004
        /*0042*/ 	.short	0x0020
        /*0044*/ 	.byte	0x00, 0xf4, 0x21, 0x00


	//----- nvinfo : EIATTR_KPARAM_INFO
	.align		4
.L_19:
        /*0048*/ 	.byte	0x04, 0x17
        /*004a*/ 	.short	(.L_21 - .L_20)
.L_20:
        /*004c*/ 	.word	0x00000000
        /*0050*/ 	.short	0x0003
        /*0052*/ 	.short	0x0018
        /*0054*/ 	.byte	0x00, 0xf4, 0x21, 0x00


	//----- nvinfo : EIATTR_KPARAM_INFO
	.align		4
.L_21:
        /*0058*/ 	.byte	0x04, 0x17
        /*005a*/ 	.short	(.L_23 - .L_22)
.L_22:
        /*005c*/ 	.word	0x00000000
        /*0060*/ 	.short	0x0002
        /*0062*/ 	.short	0x0010
        /*0064*/ 	.byte	0x00, 0xf4, 0x21, 0x00


	//----- nvinfo : EIATTR_KPARAM_INFO
	.align		4
.L_23:
        /*0068*/ 	.byte	0x04, 0x17
        /*006a*/ 	.short	(.L_25 - .L_24)
.L_24:
        /*006c*/ 	.word	0x00000000
        /*0070*/ 	.short	0x0001
        /*0072*/ 	.short	0x0008
        /*0074*/ 	.byte	0x00, 0xf4, 0x21, 0x00


	//----- nvinfo : EIATTR_KPARAM_INFO
	.align		4
.L_25:
        /*0078*/ 	.byte	0x04, 0x17
        /*007a*/ 	.short	(.L_27 - .L_26)
.L_26:
        /*007c*/ 	.word	0x00000000
        /*0080*/ 	.short	0x0000
        /*0082*/ 	.short	0x0000
        /*0084*/ 	.byte	0x00, 0xf4, 0x21, 0x00


	//----- nvinfo : EIATTR_SPARSE_MMA_MASK
	.align		4
.L_27:
        /*0088*/ 	.byte	0x03, 0x50
        /*008a*/ 	.short	0x0000


	//----- nvinfo : EIATTR_MAXREG_COUNT
	.align		4
        /*008c*/ 	.byte	0x03, 0x1b
        /*008e*/ 	.short	0x00ff


	//----- nvinfo : EIATTR_EXIT_INSTR_OFFSETS
	.align		4
        /*0090*/ 	.byte	0x04, 0x1c
        /*0092*/ 	.short	(.L_29 - .L_28)


	//   ....[0]....
.L_28:
        /*0094*/ 	.word	0x00000330


	//----- nvinfo : EIATTR_REQNTID
	.align		4
.L_29:
        /*0098*/ 	.byte	0x04, 0x10
        /*009a*/ 	.short	(.L_31 - .L_30)
.L_30:
        /*009c*/ 	.word	0x00000080
        /*00a0*/ 	.word	0x00000001
        /*00a4*/ 	.word	0x00000001


	//----- nvinfo : EIATTR_CBANK_PARAM_SIZE
	.align		4
.L_31:
        /*00a8*/ 	.byte	0x03, 0x19
        /*00aa*/ 	.short	0x003c


	//----- nvinfo : EIATTR_PARAM_CBANK
	.align		4
        /*00ac*/ 	.byte	0x04, 0x0a
        /*00ae*/ 	.short	(.L_33 - .L_32)
	.align		4
.L_32:
        /*00b0*/ 	.word	index@(.nv.constant0.triton_poi_fused__native_batch_norm_legit_no_training_convolution_11)
        /*00b4*/ 	.short	0x0210
        /*00b6*/ 	.short	0x003c


	//----- nvinfo : EIATTR_SW_WAR
	.align		4
.L_33:
        /*00b8*/ 	.byte	0x04, 0x36
        /*00ba*/ 	.short	(.L_35 - .L_34)
.L_34:
        /*00bc*/ 	.word	0x00000008
.L_35:


//--------------------- .nv.callgraph             --------------------------
	.section	.nv.callgraph,"",@"SHT_CUDA_CALLGRAPH"
	.align	4
	.sectionentsize	8
	.align		4
        /*0000*/ 	.word	0x00000000
	.align		4
        /*0004*/ 	.word	0xffffffff
	.align		4
        /*0008*/ 	.word	0x00000000
	.align		4
        /*000c*/ 	.word	0xfffffffe
	.align		4
        /*0010*/ 	.word	0x00000000
	.align		4
        /*0014*/ 	.word	0xfffffffd
	.align		4
        /*0018*/ 	.word	0x00000000
	.align		4
        /*001c*/ 	.word	0xfffffffc


//--------------------- .nv.constant4             --------------------------
	.section	.nv.constant4,"a",@progbits
	.align	8
	.align		8
.nv.constant4:
        /*0000*/ 	.dword	_$_str
	.align		8
        /*0008*/ 	.dword	_$_str_$_2


//--------------------- .text.triton_poi_fused__native_batch_norm_legit_no_training_convolution_11 --------------------------
	.section	.text.triton_poi_fused__native_batch_norm_legit_no_training_convolution_11,"ax",@progbits
	.align	128
        .global         triton_poi_fused__native_batch_norm_legit_no_training_convolution_11
        .type           triton_poi_fused__native_batch_norm_legit_no_training_convolution_11,@function
        .size           triton_poi_fused__native_batch_norm_legit_no_training_convolution_11,(.L_x_1 - triton_poi_fused__native_batch_norm_legit_no_training_convolution_11)
        .other          triton_poi_fused__native_batch_norm_legit_no_training_convolution_11,@"STO_CUDA_ENTRY STV_DEFAULT"
triton_poi_fused__native_batch_norm_legit_no_training_convolution_11:
.text.triton_poi_fused__native_batch_norm_legit_no_training_convolution_11:
[----:B------:R-:W-:Y:S01]  /*0000*/  LDC R1, c[0x0][0x28] ;  /* 0x00000a00ff017b82 */ /* 0x000fe20000000800 */
[----:B------:R-:W1:Y:S07]  /*0010*/  S2R R0, SR_TID.X ;  /* 0x0000000000007919 */ /* 0x000e6e0000002100 */
[----:B------:R-:W2:Y:S01]  /*0020*/  LDC.64 R10, c[0x0][0x228] ;  /* 0x00008a00ff0a7b82 */ /* 0x000ea20000000a00 */
[----:B------:R-:W-:Y:S01]  /*0030*/  ULDC.64 UR4, c[0x0][0x208] ;  /* 0x0000820000047ab9 */ /* 0x000fe20000000a00 */
[----:B------:R-:W3:Y:S06]  /*0040*/  S2R R3, SR_CTAID.X ;  /* 0x0000000000037919 */ /* 0x000eec0000002500 */
[----:B------:R-:W4:Y:S08]  /*0050*/  LDC.64 R6, c[0x0][0x218] ;  /* 0x00008600ff067b82 */ /* 0x000f300000000a00 */
[----:B------:R-:W5:Y:S08]  /*0060*/  LDC.64 R8, c[0x0][0x220] ;  /* 0x00008800ff087b82 */ /* 0x000f700000000a00 */
[----:B------:R-:W5:Y:S01]  /*0070*/  LDC.64 R12, c[0x0][0x230] ;  /* 0x00008c00ff0c7b82 */ /* 0x000f620000000a00 */
[----:B-1----:R-:W-:-:S07]  /*0080*/  LOP3.LUT R0, R0, 0x7f, RZ, 0xc0, !PT ;  /* 0x0000007f00007812 */ /* 0x002fce00078ec0ff */
[----:B------:R-:W1:Y:S01]  /*0090*/  LDC.64 R4, c[0x0][0x238] ;  /* 0x00008e00ff047b82 */ /* 0x000e620000000a00 */
[----:B---3--:R-:W-:Y:S02]  /*00a0*/  SHF.R.S32.HI R2, RZ, 0x18, R3 ;  /* 0x00000018ff027819 */ /* 0x008fe40000011403 */
[----:B------:R-:W-:Y:S02]  /*00b0*/  LEA R0, R3, R0, 0x7 ;  /* 0x0000000003007211 */ /* 0x000fe400078e38ff */
[----:B------:R-:W-:-:S04]  /*00c0*/  SGXT R3, R2, 0x1 ;  /* 0x000000010203781a */ /* 0x000fc80000000200 */
[----:B------:R-:W-:-:S04]  /*00d0*/  LEA.HI R3, R3, R0, RZ, 0x2 ;  /* 0x0000000003037211 */ /* 0x000fc800078f10ff */
[--C-:B------:R-:W-:Y:S02]  /*00e0*/  SHF.R.S32.HI R2, RZ, 0x2, R3.reuse ;  /* 0x00000002ff027819 */ /* 0x100fe40000011403 */
[----:B------:R-:W-:-:S04]  /*00f0*/  SHF.R.S32.HI R3, RZ, 0x1f, R3 ;  /* 0x0000001fff037819 */ /* 0x000fc80000011403 */
[----:B------:R-:W-:-:S04]  /*0100*/  LEA.HI R3, R3, R2, RZ, 0x9 ;  /* 0x0000000203037211 */ /* 0x000fc800078f48ff */
[----:B------:R-:W-:-:S04]  /*0110*/  LOP3.LUT R3, R3, 0xfffffe00, RZ, 0xc0, !PT ;  /* 0xfffffe0003037812 */ /* 0x000fc800078ec0ff */
[----:B------:R-:W-:Y:S02]  /*0120*/  IADD3 R15, R2, -R3, RZ ;  /* 0x80000003020f7210 */ /* 0x000fe40007ffe0ff */
[----:B------:R-:W3:Y:S03]  /*0130*/  LDC.64 R2, c[0x0][0x210] ;  /* 0x00008400ff027b82 */ /* 0x000ee60000000a00 */
[----:B--2---:R-:W-:-:S05]  /*0140*/  IMAD.WIDE R10, R15, 0x4, R10 ;  /* 0x000000040f0a7825 */ /* 0x004fca00078e020a */
[----:B------:R2:W2:Y:S01]  /*0150*/  LDG.E.EL R16, desc[UR4][R10.64] ;  /* 0x000000040a107981 */ /* 0x0004a2000c2e1900 */
[----:B----4-:R-:W-:-:S04]  /*0160*/  IMAD.WIDE R6, R15, 0x4, R6 ;  /* 0x000000040f067825 */ /* 0x010fc800078e0206 */
[C---:B-----5:R-:W-:Y:S02]  /*0170*/  IMAD.WIDE R8, R15.reuse, 0x4, R8 ;  /* 0x000000040f087825 */ /* 0x060fe400078e0208 */
[----:B------:R4:W5:Y:S02]  /*0180*/  LDG.E.EL R7, desc[UR4][R6.64] ;  /* 0x0000000406077981 */ /* 0x000964000c2e1900 */
[----:B---3--:R-:W-:Y:S02]  /*0190*/  IMAD.WIDE R2, R0, 0x4, R2 ;  /* 0x0000000400027825 */ /* 0x008fe400078e0202 */
[----:B------:R-:W3:Y:S04]  /*01a0*/  LDG.E.EL R8, desc[UR4][R8.64] ;  /* 0x0000000408087981 */ /* 0x000ee8000c2e1900 */
[----:B------:R-:W5:Y:S01]  /*01b0*/  LDG.E R14, desc[UR4][R2.64] ;  /* 0x00000004020e7981 */ /* 0x000f62000c1e1900 */
[----:B0-2---:R-:W-:-:S04]  /*01c0*/  IMAD.WIDE R10, R15, 0x4, R12 ;  /* 0x000000040f0a7825 */ /* 0x005fc800078e020c */
[----:B-1----:R-:W-:Y:S02]  /*01d0*/  IMAD.WIDE R12, R15, 0x4, R4 ;  /* 0x000000040f0c7825 */ /* 0x002fe400078e0204 */
[----:B------:R-:W2:Y:S01]  /*01e0*/  LDG.E.EL R10, desc[UR4][R10.64] ;  /* 0x000000040a0a7981 */ /* 0x000ea2000c2e1900 */
[----:B----4-:R-:W-:Y:S01]  /*01f0*/  HFMA2.MMA R6, -RZ, RZ, 1.625, 0 ;  /* 0x3e800000ff067435 */ /* 0x010fe200000001ff */
[----:B------:R-:W0:Y:S02]  /*0200*/  LDC.64 R4, c[0x0][0x240] ;  /* 0x00009000ff047b82 */ /* 0x000e240000000a00 */
[----:B------:R-:W2:Y:S01]  /*0210*/  LDG.E.EL R13, desc[UR4][R12.64] ;  /* 0x000000040c0d7981 */ /* 0x000ea2000c2e1900 */
[----:B0-----:R-:W-:-:S04]  /*0220*/  IMAD.WIDE R4, R0, 0x4, R4 ;  /* 0x0000000400047825 */ /* 0x001fc800078e0204 */
[----:B------:R-:W-:-:S04]  /*0230*/  FADD R16, R16, 9.9999997473787516356e-06 ;  /* 0x3727c5ac10107421 */ /* 0x000fc80000000000 */
[----:B------:R-:W0:Y:S02]  /*0240*/  MUFU.SQRT R15, R16 ;  /* 0x00000010000f7308 */ /* 0x000e240000002000 */
[C---:B0-----:R-:W-:Y:S02]  /*0250*/  FSETP.GT.AND P0, PT, R15.reuse, 8.50705917302346158658e+37, PT ;  /* 0x7e8000000f00780b */ /* 0x041fe40003f04000 */
[----:B------:R-:W-:-:S11]  /*0260*/  FSETP.GEU.AND P1, PT, R15, 1.175494350822287508e-38, PT ;  /* 0x008000000f00780b */ /* 0x000fd60003f2e000 */
[----:B------:R-:W-:-:S04]  /*0270*/  @P0 FMUL R15, R15, 0.25 ;  /* 0x3e8000000f0f0820 */ /* 0x000fc80000400000 */
[----:B------:R-:W-:-:S06]  /*0280*/  @!P1 FMUL R15, R15, 16777216 ;  /* 0x4b8000000f0f9820 */ /* 0x000fcc0000400000 */
[----:B------:R-:W0:Y:S01]  /*0290*/  MUFU.RCP R15, R15 ;  /* 0x0000000f000f7308 */ /* 0x000e220000001000 */
[----:B------:R-:W-:Y:S01]  /*02a0*/  FSEL R6, R6, 1, P0 ;  /* 0x3f80000006067808 */ /* 0x000fe20000000000 */
[----:B-----5:R-:W-:-:S04]  /*02b0*/  FADD R7, R14, R7 ;  /* 0x000000070e077221 */ /* 0x020fc80000000000 */
[----:B------:R-:W-:Y:S01]  /*02c0*/  @!P1 FMUL R6, R6, 16777216 ;  /* 0x4b80000006069820 */ /* 0x000fe20000400000 */
[----:B---3--:R-:W-:-:S03]  /*02d0*/  FADD R8, -R8, R7 ;  /* 0x0000000708087221 */ /* 0x008fc60000000100 */
[----:B0-----:R-:W-:-:S04]  /*02e0*/  FMUL R9, R15, R6 ;  /* 0x000000060f097220 */ /* 0x001fc80000400000 */
[----:B------:R-:W-:-:S04]  /*02f0*/  FMUL R8, R8, R9 ;  /* 0x0000000908087220 */ /* 0x000fc80000400000 */
[----:B--2---:R-:W-:Y:S01]  /*0300*/  FFMA R13, R10, R8, R13 ;  /* 0x000000080a0d7223 */ /* 0x004fe2000000000d */
[----:B------:R-:W-:Y:S04]  /*0310*/  STG.E desc[UR4][R2.64], R7 ;  /* 0x0000000702007986 */ /* 0x000fe8000c101904 */
[----:B------:R-:W-:Y:S01]  /*0320*/  STG.E desc[UR4][R4.64], R13 ;  /* 0x0000000d04007986 */ /* 0x000fe2000c101904 */
[----:B------:R-:W-:Y:S05]  /*0330*/  EXIT ;  /* 0x000000000000794d */ /* 0x000fea0003800000 */
.L_x_0:
[----:B------:R-:W-:-:S00]  /*0340*/  BRA `(.L_x_0) ;  /* 0xfffffffc00fc7947 */ /* 0x000fc0000383ffff */
[----:B------:R-:W-:-:S00]  /*0350*/  NOP ;  /* 0x0000000000007918 */ /* 0x000fc00000000000 */
        /* <DEDUP_REMOVED lines=10> */
.L_x_1:


//--------------------- .nv.global.init           --------------------------
	.section	.nv.global.init,"aw",@progbits
.nv.global.init:
	.type		_$_str,@object
	.size		_$_str,(_$_str_$_2 - _$_str)
_$_str:
        /*0000*/ 	.byte	0x5f, 0x5f, 0x43, 0x55, 0x44, 0x41, 0x5f, 0x46, 0x54, 0x5a, 0x00
	.type		_$_str_$_2,@object
	.size		_$_str_$_2,(.L_1 - _$_str_$_2)
_$_str_$_2:
        /*000b*/ 	.byte	0x5f, 0x5f, 0x43, 0x55, 0x44, 0x41, 0x5f, 0x50, 0x52, 0x45, 0x43, 0x5f, 0x53, 0x51, 0x52, 0x54
        /*001b*/ 	.byte	0x00
.L_1:


//--------------------- .nv.constant0.triton_poi_fused__native_batch_norm_legit_no_training_convolution_11 --------------------------
	.section	.nv.constant0.triton_poi_fused__native_batch_norm_legit_no_training_convolution_11,"a",@progbits
	.sectionflags	@""
	.align	4
.nv.constant0.triton_poi_fused__native_batch_norm_legit_no_training_convolution_11:
	.zero		588
